//
// Generated by NVIDIA NVVM Compiler
//
// Compiler Build ID: CL-36424714
// Cuda compilation tools, release 13.0, V13.0.88
// Based on NVVM 20.0.0
//

.version 9.0
.target sm_100
.address_size 64

	// .globl	_Z14generateRandomPfij

.visible .entry _Z14generateRandomPfij(
	.param .u64 .ptr .align 1 _Z14generateRandomPfij_param_0,
	.param .u32 _Z14generateRandomPfij_param_1,
	.param .u32 _Z14generateRandomPfij_param_2
)
{
	.reg .pred 	%p<7>;
	.reg .b32 	%r<33>;
	.reg .b32 	%f<3>;
	.reg .b64 	%rd<5>;

	ld.param.u64 	%rd1, [_Z14generateRandomPfij_param_0];
	ld.param.u32 	%r18, [_Z14generateRandomPfij_param_1];
	ld.param.u32 	%r32, [_Z14generateRandomPfij_param_2];
	mov.u32 	%r19, %ctaid.x;
	mov.u32 	%r20, %ntid.x;
	mov.u32 	%r21, %tid.x;
	mad.lo.s32 	%r1, %r19, %r20, %r21;
	setp.ge.s32 	%p1, %r1, %r18;
	@%p1 bra 	$L__BB0_9;
	setp.lt.s32 	%p2, %r1, 0;
	@%p2 bra 	$L__BB0_8;
	add.s32 	%r2, %r1, 1;
	and.b32  	%r3, %r2, 3;
	setp.lt.u32 	%p3, %r1, 3;
	@%p3 bra 	$L__BB0_5;
	and.b32  	%r23, %r2, 2147483644;
	neg.s32 	%r26, %r23;
$L__BB0_4:
	mad.lo.s32 	%r24, %r32, 1845919505, 1449466924;
	and.b32  	%r32, %r24, 2147483647;
	add.s32 	%r26, %r26, 4;
	setp.ne.s32 	%p4, %r26, 0;
	@%p4 bra 	$L__BB0_4;
$L__BB0_5:
	setp.eq.s32 	%p5, %r3, 0;
	@%p5 bra 	$L__BB0_8;
	neg.s32 	%r30, %r3;
$L__BB0_7:
	.pragma "nounroll";
	mad.lo.s32 	%r25, %r32, 1103515245, 12345;
	and.b32  	%r32, %r25, 2147483647;
	add.s32 	%r30, %r30, 1;
	setp.ne.s32 	%p6, %r30, 0;
	@%p6 bra 	$L__BB0_7;
$L__BB0_8:
	cvt.rn.f32.u32 	%f1, %r32;
	mul.f32 	%f2, %f1, 0f30000000;
	cvta.to.global.u64 	%rd2, %rd1;
	mul.wide.s32 	%rd3, %r1, 4;
	add.s64 	%rd4, %rd2, %rd3;
	st.global.f32 	[%rd4], %f2;
$L__BB0_9:
	ret;

}


// ===== COMPILED SASS (sm_100) =====

	.target	sm_100

	.elftype	@"ET_EXEC"


//--------------------- .note.nv.tkinfo           --------------------------
	.section	.note.nv.tkinfo,"",@"SHT_NOTE"
	.sectionflags	@"SHF_NOTE_NV_TKINFO"
	.tkinfo
        /*0018*/ 	.word	0x00000002
        /*0030*/ 	.string	""
        /*0030*/ 	.string	"ptxas"
        /*0030*/ 	.string	"Cuda compilation tools, release 13.0, V13.0.88"
        /*0030*/ 	.string	"Build cuda_13.0.r13.0/compiler.36424714_0"
        /*0030*/ 	.string	"-arch sm_100 -m 64 "



//--------------------- .note.nv.cuinfo           --------------------------
	.section	.note.nv.cuinfo,"",@"SHT_NOTE"
	.sectionflags	@"SHF_NOTE_NV_CUINFO"
        /*0018*/ 	.short	0x0002
        /*001a*/ 	.short	0x0064
        /*001c*/ 	.short	0x0082
	.zero		2


//--------------------- .nv.info                  --------------------------
	.section	.nv.info,"",@"SHT_CUDA_INFO"
	.align	4


	//----- nvinfo : EIATTR_REGCOUNT
	.align		4
        /*0000*/ 	.byte	0x04, 0x2f
        /*0002*/ 	.short	(.L_1 - .L_0)
	.align		4
.L_0:
        /*0004*/ 	.word	index@(_Z14generateRandomPfij)
        /*0008*/ 	.word	0x0000000a


	//----- nvinfo : EIATTR_FRAME_SIZE
	.align		4
.L_1:
        /*000c*/ 	.byte	0x04, 0x11
        /*000e*/ 	.short	(.L_3 - .L_2)
	.align		4
.L_2:
        /*0010*/ 	.word	index@(_Z14generateRandomPfij)
        /*0014*/ 	.word	0x00000000


	//----- nvinfo : EIATTR_MIN_STACK_SIZE
	.align		4
.L_3:
        /*0018*/ 	.byte	0x04, 0x12
        /*001a*/ 	.short	(.L_5 - .L_4)
	.align		4
.L_4:
        /*001c*/ 	.word	index@(_Z14generateRandomPfij)
        /*0020*/ 	.word	0x00000000
.L_5:


//--------------------- .nv.compat                --------------------------
	.section	.nv.compat,"",@"SHT_CUDA_COMPAT_INFO"
	.align	4
        /*0000*/ 	.byte	0x02, 0x09, 0x00, 0x00, 0x02, 0x02, 0x01, 0x00, 0x02, 0x05, 0x05, 0x00, 0x03, 0x07, 0x01, 0x01
        /*0010*/ 	.byte	0x02, 0x03, 0x00, 0x00, 0x02, 0x06, 0x01, 0x00, 0x04, 0x0b, 0x08, 0x00, 0x09, 0x00, 0x00, 0x00
        /*0020*/ 	.byte	0x00, 0x00, 0x00, 0x00


//--------------------- .nv.info._Z14generateRandomPfij --------------------------
	.section	.nv.info._Z14generateRandomPfij,"",@"SHT_CUDA_INFO"
	.sectionflags	@""
	.align	4


	//----- nvinfo : EIATTR_CUDA_API_VERSION
	.align		4
        /*0000*/ 	.byte	0x04, 0x37
        /*0002*/ 	.short	(.L_7 - .L_6)
.L_6:
        /*0004*/ 	.word	0x00000082


	//----- nvinfo : EIATTR_KPARAM_INFO
	.align		4
.L_7:
        /*0008*/ 	.byte	0x04, 0x17
        /*000a*/ 	.short	(.L_9 - .L_8)
.L_8:
        /*000c*/ 	.word	0x00000000
        /*0010*/ 	.short	0x0002
        /*0012*/ 	.short	0x000c
        /*0014*/ 	.byte	0x00, 0xf0, 0x11, 0x00


	//----- nvinfo : EIATTR_KPARAM_INFO
	.align		4
.L_9:
        /*0018*/ 	.byte	0x04, 0x17
        /*001a*/ 	.short	(.L_11 - .L_10)
.L_10:
        /*001c*/ 	.word	0x00000000
        /*0020*/ 	.short	0x0001
        /*0022*/ 	.short	0x0008
        /*0024*/ 	.byte	0x00, 0xf0, 0x11, 0x00


	//----- nvinfo : EIATTR_KPARAM_INFO
	.align		4
.L_11:
        /*0028*/ 	.byte	0x04, 0x17
        /*002a*/ 	.short	(.L_13 - .L_12)
.L_12:
        /*002c*/ 	.word	0x00000000
        /*0030*/ 	.short	0x0000
        /*0032*/ 	.short	0x0000
        /*0034*/ 	.byte	0x00, 0xf5, 0x21, 0x00


	//----- nvinfo : EIATTR_SPARSE_MMA_MASK
	.align		4
.L_13:
        /*0038*/ 	.byte	0x03, 0x50
        /*003a*/ 	.short	0x0000


	//----- nvinfo : EIATTR_MAXREG_COUNT
	.align		4
        /*003c*/ 	.byte	0x03, 0x1b
        /*003e*/ 	.short	0x00ff


	//----- nvinfo : EIATTR_MERCURY_ISA_VERSION
	.align		4
        /*0040*/ 	.byte	0x03, 0x5f
        /*0042*/ 	.short	0x0101


	//----- nvinfo : EIATTR_VRC_CTA_INIT_COUNT
	.align		4
        /*0044*/ 	.byte	0x02, 0x4a
	.zero		1
	.zero		1


	//----- nvinfo : EIATTR_EXIT_INSTR_OFFSETS
	.align		4
        /*0048*/ 	.byte	0x04, 0x1c
        /*004a*/ 	.short	(.L_15 - .L_14)


	//   ....[0]....
.L_14:
        /*004c*/ 	.word	0x00000070


	//   ....[1]....
        /*0050*/ 	.word	0x000004b0


	//----- nvinfo : EIATTR_CRS_STACK_SIZE
	.align		4
.L_15:
        /*0054*/ 	.byte	0x04, 0x1e
        /*0056*/ 	.short	(.L_17 - .L_16)
.L_16:
        /*0058*/ 	.word	0x00000000


	//----- nvinfo : EIATTR_CBANK_PARAM_SIZE
	.align		4
.L_17:
        /*005c*/ 	.byte	0x03, 0x19
        /*005e*/ 	.short	0x0010


	//----- nvinfo : EIATTR_PARAM_CBANK
	.align		4
        /*0060*/ 	.byte	0x04, 0x0a
        /*0062*/ 	.short	(.L_19 - .L_18)
	.align		4
.L_18:
        /*0064*/ 	.word	index@(.nv.constant0._Z14generateRandomPfij)
        /*0068*/ 	.short	0x0380
        /*006a*/ 	.short	0x0010


	//----- nvinfo : EIATTR_SW_WAR
	.align		4
.L_19:
        /*006c*/ 	.byte	0x04, 0x36
        /*006e*/ 	.short	(.L_21 - .L_20)
.L_20:
        /*0070*/ 	.word	0x00000008
.L_21:


//--------------------- .nv.callgraph             --------------------------
	.section	.nv.callgraph,"",@"SHT_CUDA_CALLGRAPH"
	.align	4
	.sectionentsize	8
	.align		4
        /*0000*/ 	.word	0x00000000
	.align		4
        /*0004*/ 	.word	0xffffffff
	.align		4
        /*0008*/ 	.word	0x00000000
	.align		4
        /*000c*/ 	.word	0xfffffffe
	.align		4
        /*0010*/ 	.word	0x00000000
	.align		4
        /*0014*/ 	.word	0xfffffffd
	.align		4
        /*0018*/ 	.word	0x00000000
	.align		4
        /*001c*/ 	.word	0xfffffffc


//--------------------- .text._Z14generateRandomPfij --------------------------
	.section	.text._Z14generateRandomPfij,"ax",@progbits
	.align	128
        .global         _Z14generateRandomPfij
        .type           _Z14generateRandomPfij,@function
        .size           _Z14generateRandomPfij,(.L_x_11 - _Z14generateRandomPfij)
        .other          _Z14generateRandomPfij,@"STO_CUDA_ENTRY STV_DEFAULT"
_Z14generateRandomPfij:
.text._Z14generateRandomPfij:
[----:B------:R-:W-:Y:S01]  /*0000*/  LDC R1, c[0x0][0x37c] ;  /* 0x0000df00ff017b82 */ /* 0x000fe20000000800 */
[----:B------:R-:W0:Y:S07]  /*0010*/  S2R R0, SR_TID.X ;  /* 0x0000000000007919 */ /* 0x000e2e0000002100 */
[----:B------:R-:W0:Y:S01]  /*0020*/  S2UR UR4, SR_CTAID.X ;  /* 0x00000000000479c3 */ /* 0x000e220000002500 */
[----:B------:R-:W1:Y:S07]  /*0030*/  LDCU UR5, c[0x0][0x388] ;  /* 0x00007100ff0577ac */ /* 0x000e6e0008000800 */
[----:B------:R-:W0:Y:S02]  /*0040*/  LDC R5, c[0x0][0x360] ;  /* 0x0000d800ff057b82 */ /* 0x000e240000000800 */
[----:B0-----:R-:W-:-:S05]  /*0050*/  IMAD R5, R5, UR4, R0 ;  /* 0x0000000405057c24 */ /* 0x001fca000f8e0200 */
[----:B-1----:R-:W-:-:S13]  /*0060*/  ISETP.GE.AND P0, PT, R5, UR5, PT ;  /* 0x0000000505007c0c */ /* 0x002fda000bf06270 */
[----:B------:R-:W-:Y:S05]  /*0070*/  @P0 EXIT ;  /* 0x000000000000094d */ /* 0x000fea0003800000 */
[----:B------:R-:W0:Y:S01]  /*0080*/  LDCU UR6, c[0x0][0x38c] ;  /* 0x00007180ff0677ac */ /* 0x000e220008000800 */
[----:B------:R-:W-:Y:S01]  /*0090*/  ISETP.GE.AND P0, PT, R5, RZ, PT ;  /* 0x000000ff0500720c */ /* 0x000fe20003f06270 */
[----:B------:R-:W-:Y:S01]  /*00a0*/  BSSY.RECONVERGENT B0, `(.L_x_0) ;  /* 0x000003b000007945 */ /* 0x000fe20003800200 */
[----:B------:R-:W1:Y:S01]  /*00b0*/  LDCU.64 UR4, c[0x0][0x358] ;  /* 0x00006b00ff0477ac */ /* 0x000e620008000a00 */
[----:B0-----:R-:W-:-:S10]  /*00c0*/  IMAD.U32 R0, RZ, RZ, UR6 ;  /* 0x00000006ff007e24 */ /* 0x001fd4000f8e00ff */
[----:B------:R-:W-:Y:S05]  /*00d0*/  @!P0 BRA `(.L_x_1) ;  /* 0x0000000000dc8947 */ /* 0x000fea0003800000 */
[C---:B------:R-:W-:Y:S01]  /*00e0*/  ISETP.GE.U32.AND P0, PT, R5.reuse, 0x3, PT ;  /* 0x000000030500780c */ /* 0x040fe20003f06070 */
[----:B------:R-:W-:Y:S01]  /*00f0*/  VIADD R2, R5, 0x1 ;  /* 0x0000000105027836 */ /* 0x000fe20000000000 */
[----:B------:R-:W-:Y:S04]  /*0100*/  BSSY.RECONVERGENT B1, `(.L_x_2) ;  /* 0x000002b000017945 */ /* 0x000fe80003800200 */
[----:B------:R-:W-:-:S07]  /*0110*/  LOP3.LUT R3, R2, 0x3, RZ, 0xc0, !PT ;  /* 0x0000000302037812 */ /* 0x000fce00078ec0ff */
[----:B------:R-:W-:Y:S05]  /*0120*/  @!P0 BRA `(.L_x_3) ;  /* 0x0000000000a08947 */ /* 0x000fea0003800000 */
[----:B------:R-:W-:-:S05]  /*0130*/  LOP3.LUT R2, R2, 0x7ffffffc, RZ, 0xc0, !PT ;  /* 0x7ffffffc02027812 */ /* 0x000fca00078ec0ff */
[----:B------:R-:W-:-:S05]  /*0140*/  IMAD.MOV R2, RZ, RZ, -R2 ;  /* 0x000000ffff027224 */ /* 0x000fca00078e0a02 */
[----:B------:R-:W-:-:S13]  /*0150*/  ISETP.GE.AND P0, PT, R2, RZ, PT ;  /* 0x000000ff0200720c */ /* 0x000fda0003f06270 */
[----:B------:R-:W-:Y:S05]  /*0160*/  @P0 BRA `(.L_x_4) ;  /* 0x0000000000780947 */ /* 0x000fea0003800000 */
[----:B------:R-:W-:Y:S01]  /*0170*/  IMAD.MOV R4, RZ, RZ, -R2 ;  /* 0x000000ffff047224 */ /* 0x000fe200078e0a02 */
[----:B------:R-:W-:Y:S01]  /*0180*/  BSSY.RECONVERGENT B2, `(.L_x_5) ;  /* 0x0000011000027945 */ /* 0x000fe20003800200 */
[----:B------:R-:W-:-:S03]  /*0190*/  PLOP3.LUT P0, PT, PT, PT, PT, 0x80, 0x8 ;  /* 0x000000000008781c */ /* 0x000fc60003f0f070 */
[----:B------:R-:W-:-:S13]  /*01a0*/  ISETP.GT.AND P1, PT, R4, 0xc, PT ;  /* 0x0000000c0400780c */ /* 0x000fda0003f24270 */
[----:B------:R-:W-:Y:S05]  /*01b0*/  @!P1 BRA `(.L_x_6) ;  /* 0x0000000000349947 */ /* 0x000fea0003800000 */
[----:B------:R-:W-:Y:S01]  /*01c0*/  PLOP3.LUT P0, PT, PT, PT, PT, 0x8, 0x80 ;  /* 0x000000000080781c */ /* 0x000fe20003f0e170 */
[----:B------:R-:W-:-:S12]  /*01d0*/  IMAD.MOV.U32 R7, RZ, RZ, 0x6e067f11 ;  /* 0x6e067f11ff077424 */ /* 0x000fd800078e00ff */
.L_x_7:
[----:B------:R-:W-:Y:S02]  /*01e0*/  IMAD R0, R0, R7, 0x56651c2c ;  /* 0x56651c2c00007424 */ /* 0x000fe400078e0207 */
[----:B------:R-:W-:-:S03]  /*01f0*/  VIADD R2, R2, 0x10 ;  /* 0x0000001002027836 */ /* 0x000fc60000000000 */
[----:B------:R-:W-:Y:S02]  /*0200*/  LOP3.LUT R0, R0, 0x7fffffff, RZ, 0xc0, !PT ;  /* 0x7fffffff00007812 */ /* 0x000fe400078ec0ff */
[----:B------:R-:W-:-:S03]  /*0210*/  ISETP.GE.AND P1, PT, R2, -0xc, PT ;  /* 0xfffffff40200780c */ /* 0x000fc60003f26270 */
[----:B------:R-:W-:-:S05]  /*0220*/  IMAD R0, R0, R7, 0x56651c2c ;  /* 0x56651c2c00007424 */ /* 0x000fca00078e0207 */
[----:B------:R-:W-:-:S05]  /*0230*/  LOP3.LUT R0, R0, 0x7fffffff, RZ, 0xc0, !PT ;  /* 0x7fffffff00007812 */ /* 0x000fca00078ec0ff */
[----:B------:R-:W-:-:S05]  /*0240*/  IMAD R0, R0, R7, 0x56651c2c ;  /* 0x56651c2c00007424 */ /* 0x000fca00078e0207 */
[----:B------:R-:W-:-:S05]  /*0250*/  LOP3.LUT R0, R0, 0x7fffffff, RZ, 0xc0, !PT ;  /* 0x7fffffff00007812 */ /* 0x000fca00078ec0ff */
[----:B------:R-:W-:-:S05]  /*0260*/  IMAD R0, R0, R7, 0x56651c2c ;  /* 0x56651c2c00007424 */ /* 0x000fca00078e0207 */
[----:B------:R-:W-:Y:S01]  /*0270*/  LOP3.LUT R0, R0, 0x7fffffff, RZ, 0xc0, !PT ;  /* 0x7fffffff00007812 */ /* 0x000fe200078ec0ff */
[----:B------:R-:W-:Y:S06]  /*0280*/  @!P1 BRA `(.L_x_7) ;  /* 0xfffffffc00d49947 */ /* 0x000fec000383ffff */
.L_x_6:
[----:B-1----:R-:W-:Y:S05]  /*0290*/  BSYNC.RECONVERGENT B2 ;  /* 0x0000000000027941 */ /* 0x002fea0003800200 */
.L_x_5:
[----:B------:R-:W-:-:S05]  /*02a0*/  IMAD.MOV R4, RZ, RZ, -R2 ;  /* 0x000000ffff047224 */ /* 0x000fca00078e0a02 */
[----:B------:R-:W-:-:S13]  /*02b0*/  ISETP.GT.AND P1, PT, R4, 0x4, PT ;  /* 0x000000040400780c */ /* 0x000fda0003f24270 */
[----:B------:R-:W-:Y:S01]  /*02c0*/  @P1 VIADD R2, R2, 0x8 ;  /* 0x0000000802021836 */ /* 0x000fe20000000000 */
[----:B------:R-:W-:Y:S01]  /*02d0*/  @P1 PLOP3.LUT P0, PT, PT, PT, PT, 0x8, 0x80 ;  /* 0x000000000080181c */ /* 0x000fe20003f0e170 */
[----:B------:R-:W-:-:S03]  /*02e0*/  @P1 IMAD.MOV.U32 R7, RZ, RZ, 0x6e067f11 ;  /* 0x6e067f11ff071424 */ /* 0x000fc600078e00ff */
[----:B------:R-:W-:Y:S01]  /*02f0*/  ISETP.NE.OR P0, PT, R2, RZ, P0 ;  /* 0x000000ff0200720c */ /* 0x000fe20000705670 */
[----:B------:R-:W-:-:S05]  /*0300*/  @P1 IMAD R4, R0, R7, 0x56651c2c ;  /* 0x56651c2c00041424 */ /* 0x000fca00078e0207 */
[----:B------:R-:W-:-:S05]  /*0310*/  @P1 LOP3.LUT R4, R4, 0x7fffffff, RZ, 0xc0, !PT ;  /* 0x7fffffff04041812 */ /* 0x000fca00078ec0ff */
[----:B------:R-:W-:-:S05]  /*0320*/  @P1 IMAD R4, R4, R7, 0x56651c2c ;  /* 0x56651c2c04041424 */ /* 0x000fca00078e0207 */
[----:B------:R-:W-:Y:S01]  /*0330*/  @P1 LOP3.LUT R0, R4, 0x7fffffff, RZ, 0xc0, !PT ;  /* 0x7fffffff04001812 */ /* 0x000fe200078ec0ff */
[----:B------:R-:W-:Y:S06]  /*0340*/  @!P0 BRA `(.L_x_3) ;  /* 0x0000000000188947 */ /* 0x000fec0003800000 */
.L_x_4:
[----:B------:R-:W-:-:S07]  /*0350*/  IMAD.MOV.U32 R7, RZ, RZ, 0x6e067f11 ;  /* 0x6e067f11ff077424 */ /* 0x000fce00078e00ff */
.L_x_8:
[----:B------:R-:W-:Y:S02]  /*0360*/  VIADD R2, R2, 0x4 ;  /* 0x0000000402027836 */ /* 0x000fe40000000000 */
[----:B------:R-:W-:-:S03]  /*0370*/  IMAD R0, R0, R7, 0x56651c2c ;  /* 0x56651c2c00007424 */ /* 0x000fc600078e0207 */
[----:B------:R-:W-:Y:S02]  /*0380*/  ISETP.NE.AND P0, PT, R2, RZ, PT ;  /* 0x000000ff0200720c */ /* 0x000fe40003f05270 */
[----:B------:R-:W-:-:S11]  /*0390*/  LOP3.LUT R0, R0, 0x7fffffff, RZ, 0xc0, !PT ;  /* 0x7fffffff00007812 */ /* 0x000fd600078ec0ff */
[----:B------:R-:W-:Y:S05]  /*03a0*/  @P0 BRA `(.L_x_8) ;  /* 0xfffffffc00ec0947 */ /* 0x000fea000383ffff */
.L_x_3:
[----:B-1----:R-:W-:Y:S05]  /*03b0*/  BSYNC.RECONVERGENT B1 ;  /* 0x0000000000017941 */ /* 0x002fea0003800200 */
.L_x_2:
[----:B------:R-:W-:-:S13]  /*03c0*/  ISETP.NE.AND P0, PT, R3, RZ, PT ;  /* 0x000000ff0300720c */ /* 0x000fda0003f05270 */
[----:B------:R-:W-:Y:S05]  /*03d0*/  @!P0 BRA `(.L_x_1) ;  /* 0x00000000001c8947 */ /* 0x000fea0003800000 */
[----:B------:R-:W-:Y:S02]  /*03e0*/  IMAD.MOV R3, RZ, RZ, -R3 ;  /* 0x000000ffff037224 */ /* 0x000fe400078e0a03 */
[----:B------:R-:W-:-:S07]  /*03f0*/  IMAD.MOV.U32 R7, RZ, RZ, 0x41c64e6d ;  /* 0x41c64e6dff077424 */ /* 0x000fce00078e00ff */
.L_x_9:
[----:B------:R-:W-:Y:S02]  /*0400*/  VIADD R3, R3, 0x1 ;  /* 0x0000000103037836 */ /* 0x000fe40000000000 */
[----:B------:R-:W-:-:S03]  /*0410*/  IMAD R0, R0, R7, 0x3039 ;  /* 0x0000303900007424 */ /* 0x000fc600078e0207 */
[----:B------:R-:W-:Y:S02]  /*0420*/  ISETP.NE.AND P0, PT, R3, RZ, PT ;  /* 0x000000ff0300720c */ /* 0x000fe40003f05270 */
[----:B------:R-:W-:-:S11]  /*0430*/  LOP3.LUT R0, R0, 0x7fffffff, RZ, 0xc0, !PT ;  /* 0x7fffffff00007812 */ /* 0x000fd600078ec0ff */
[----:B------:R-:W-:Y:S05]  /*0440*/  @P0 BRA `(.L_x_9) ;  /* 0xfffffffc00ec0947 */ /* 0x000fea000383ffff */
.L_x_1:
[----:B-1----:R-:W-:Y:S05]  /*0450*/  BSYNC.RECONVERGENT B0 ;  /* 0x0000000000007941 */ /* 0x002fea0003800200 */
.L_x_0:
[----:B------:R-:W0:Y:S01]  /*0460*/  LDC.64 R2, c[0x0][0x380] ;  /* 0x0000e000ff027b82 */ /* 0x000e220000000a00 */
[----:B------:R-:W-:Y:S01]  /*0470*/  I2FP.F32.U32 R0, R0 ;  /* 0x0000000000007245 */ /* 0x000fe20000201000 */
[----:B0-----:R-:W-:-:S04]  /*0480*/  IMAD.WIDE R2, R5, 0x4, R2 ;  /* 0x0000000405027825 */ /* 0x001fc800078e0202 */
[----:B------:R-:W-:-:S05]  /*0490*/  FMUL R5, R0, 4.6566128730773925781e-10 ;  /* 0x3000000000057820 */ /* 0x000fca0000400000 */
[----:B------:R-:W-:Y:S01]  /*04a0*/  STG.E desc[UR4][R2.64], R5 ;  /* 0x0000000502007986 */ /* 0x000fe2000c101904 */
[----:B------:R-:W-:Y:S05]  /*04b0*/  EXIT ;  /* 0x000000000000794d */ /* 0x000fea0003800000 */
.L_x_10:
[----:B------:R-:W-:-:S00]  /*04c0*/  BRA `(.L_x_10) ;  /* 0xfffffffc00fc7947 */ /* 0x000fc0000383ffff */
[----:B------:R-:W-:-:S00]  /*04d0*/  NOP ;  /* 0x0000000000007918 */ /* 0x000fc00000000000 */
        /* <DEDUP_REMOVED lines=10> */
.L_x_11:


//--------------------- .nv.shared.reserved.0     --------------------------
	.section	.nv.shared.reserved.0,"aw",@nobits
	.weak		__nv_reservedSMEM_offset_0_alias
	.size		__nv_reservedSMEM_offset_0_alias, 0, 64
	.other		__nv_reservedSMEM_offset_0_alias,@"STO_CUDA_RESERVED_SHARED STV_DEFAULT"
__nv_reservedSMEM_offset_0_alias:
	.zero		0
	.zero		64


//--------------------- .nv.constant0._Z14generateRandomPfij --------------------------
	.section	.nv.constant0._Z14generateRandomPfij,"a",@progbits
	.sectionflags	@""
	.align	4
.nv.constant0._Z14generateRandomPfij:
	.zero		912


//--------------------- SYMBOLS --------------------------

	.type		.nv.reservedSmem.offset0,@object
	.size		.nv.reservedSmem.offset0,0x4
